//
// Generated by NVIDIA NVVM Compiler
//
// Compiler Build ID: CL-36424714
// Cuda compilation tools, release 13.0, V13.0.88
// Based on NVVM 20.0.0
//

.version 9.0
.target sm_100
.address_size 64

	// .globl	_Z4sumaPiS_S_

.visible .entry _Z4sumaPiS_S_(
	.param .u64 .ptr .align 1 _Z4sumaPiS_S__param_0,
	.param .u64 .ptr .align 1 _Z4sumaPiS_S__param_1,
	.param .u64 .ptr .align 1 _Z4sumaPiS_S__param_2
)
{
	.reg .pred 	%p<3>;
	.reg .b32 	%r<13>;
	.reg .b64 	%rd<11>;

	ld.param.u64 	%rd4, [_Z4sumaPiS_S__param_0];
	ld.param.u64 	%rd5, [_Z4sumaPiS_S__param_1];
	ld.param.u64 	%rd6, [_Z4sumaPiS_S__param_2];
	mov.u32 	%r6, %tid.x;
	mov.u32 	%r7, %ctaid.x;
	mov.u32 	%r1, %ntid.x;
	mad.lo.s32 	%r12, %r7, %r1, %r6;
	setp.gt.s32 	%p1, %r12, 9;
	@%p1 bra 	$L__BB0_3;
	mov.u32 	%r8, %nctaid.x;
	mul.lo.s32 	%r3, %r8, %r1;
	cvta.to.global.u64 	%rd1, %rd4;
	cvta.to.global.u64 	%rd2, %rd5;
	cvta.to.global.u64 	%rd3, %rd6;
$L__BB0_2:
	mul.wide.s32 	%rd7, %r12, 4;
	add.s64 	%rd8, %rd1, %rd7;
	ld.global.u32 	%r9, [%rd8];
	add.s64 	%rd9, %rd2, %rd7;
	ld.global.u32 	%r10, [%rd9];
	add.s32 	%r11, %r10, %r9;
	add.s64 	%rd10, %rd3, %rd7;
	st.global.u32 	[%rd10], %r11;
	add.s32 	%r12, %r12, %r3;
	setp.lt.s32 	%p2, %r12, 10;
	@%p2 bra 	$L__BB0_2;
$L__BB0_3:
	ret;

}


// ===== COMPILED SASS (sm_100) =====

	.target	sm_100

	.elftype	@"ET_EXEC"


//--------------------- .note.nv.tkinfo           --------------------------
	.section	.note.nv.tkinfo,"",@"SHT_NOTE"
	.sectionflags	@"SHF_NOTE_NV_TKINFO"
	.tkinfo
        /*0018*/ 	.word	0x00000002
        /*0030*/ 	.string	""
        /*0030*/ 	.string	"ptxas"
        /*0030*/ 	.string	"Cuda compilation tools, release 13.0, V13.0.88"
        /*0030*/ 	.string	"Build cuda_13.0.r13.0/compiler.36424714_0"
        /*0030*/ 	.string	"-arch sm_100 -m 64 "



//--------------------- .note.nv.cuinfo           --------------------------
	.section	.note.nv.cuinfo,"",@"SHT_NOTE"
	.sectionflags	@"SHF_NOTE_NV_CUINFO"
        /*0018*/ 	.short	0x0002
        /*001a*/ 	.short	0x0064
        /*001c*/ 	.short	0x0082
	.zero		2


//--------------------- .nv.info                  --------------------------
	.section	.nv.info,"",@"SHT_CUDA_INFO"
	.align	4


	//----- nvinfo : EIATTR_REGCOUNT
	.align		4
        /*0000*/ 	.byte	0x04, 0x2f
        /*0002*/ 	.short	(.L_1 - .L_0)
	.align		4
.L_0:
        /*0004*/ 	.word	index@(_Z4sumaPiS_S_)
        /*0008*/ 	.word	0x00000014


	//----- nvinfo : EIATTR_FRAME_SIZE
	.align		4
.L_1:
        /*000c*/ 	.byte	0x04, 0x11
        /*000e*/ 	.short	(.L_3 - .L_2)
	.align		4
.L_2:
        /*0010*/ 	.word	index@(_Z4sumaPiS_S_)
        /*0014*/ 	.word	0x00000000


	//----- nvinfo : EIATTR_MIN_STACK_SIZE
	.align		4
.L_3:
        /*0018*/ 	.byte	0x04, 0x12
        /*001a*/ 	.short	(.L_5 - .L_4)
	.align		4
.L_4:
        /*001c*/ 	.word	index@(_Z4sumaPiS_S_)
        /*0020*/ 	.word	0x00000000
.L_5:


//--------------------- .nv.compat                --------------------------
	.section	.nv.compat,"",@"SHT_CUDA_COMPAT_INFO"
	.align	4
        /*0000*/ 	.byte	0x02, 0x09, 0x00, 0x00, 0x02, 0x02, 0x01, 0x00, 0x02, 0x05, 0x05, 0x00, 0x03, 0x07, 0x01, 0x01
        /*0010*/ 	.byte	0x02, 0x03, 0x00, 0x00, 0x02, 0x06, 0x01, 0x00, 0x04, 0x0b, 0x08, 0x00, 0x09, 0x00, 0x00, 0x00
        /*0020*/ 	.byte	0x00, 0x00, 0x00, 0x00


//--------------------- .nv.info._Z4sumaPiS_S_    --------------------------
	.section	.nv.info._Z4sumaPiS_S_,"",@"SHT_CUDA_INFO"
	.sectionflags	@""
	.align	4


	//----- nvinfo : EIATTR_CUDA_API_VERSION
	.align		4
        /*0000*/ 	.byte	0x04, 0x37
        /*0002*/ 	.short	(.L_7 - .L_6)
.L_6:
        /*0004*/ 	.word	0x00000082


	//----- nvinfo : EIATTR_KPARAM_INFO
	.align		4
.L_7:
        /*0008*/ 	.byte	0x04, 0x17
        /*000a*/ 	.short	(.L_9 - .L_8)
.L_8:
        /*000c*/ 	.word	0x00000000
        /*0010*/ 	.short	0x0002
        /*0012*/ 	.short	0x0010
        /*0014*/ 	.byte	0x00, 0xf5, 0x21, 0x00


	//----- nvinfo : EIATTR_KPARAM_INFO
	.align		4
.L_9:
        /*0018*/ 	.byte	0x04, 0x17
        /*001a*/ 	.short	(.L_11 - .L_10)
.L_10:
        /*001c*/ 	.word	0x00000000
        /*0020*/ 	.short	0x0001
        /*0022*/ 	.short	0x0008
        /*0024*/ 	.byte	0x00, 0xf5, 0x21, 0x00


	//----- nvinfo : EIATTR_KPARAM_INFO
	.align		4
.L_11:
        /*0028*/ 	.byte	0x04, 0x17
        /*002a*/ 	.short	(.L_13 - .L_12)
.L_12:
        /*002c*/ 	.word	0x00000000
        /*0030*/ 	.short	0x0000
        /*0032*/ 	.short	0x0000
        /*0034*/ 	.byte	0x00, 0xf5, 0x21, 0x00


	//----- nvinfo : EIATTR_SPARSE_MMA_MASK
	.align		4
.L_13:
        /*0038*/ 	.byte	0x03, 0x50
        /*003a*/ 	.short	0x0000


	//----- nvinfo : EIATTR_MAXREG_COUNT
	.align		4
        /*003c*/ 	.byte	0x03, 0x1b
        /*003e*/ 	.short	0x00ff


	//----- nvinfo : EIATTR_MERCURY_ISA_VERSION
	.align		4
        /*0040*/ 	.byte	0x03, 0x5f
        /*0042*/ 	.short	0x0101


	//----- nvinfo : EIATTR_VRC_CTA_INIT_COUNT
	.align		4
        /*0044*/ 	.byte	0x02, 0x4a
	.zero		1
	.zero		1


	//----- nvinfo : EIATTR_EXIT_INSTR_OFFSETS
	.align		4
        /*0048*/ 	.byte	0x04, 0x1c
        /*004a*/ 	.short	(.L_15 - .L_14)


	//   ....[0]....
.L_14:
        /*004c*/ 	.word	0x00000060


	//   ....[1]....
        /*0050*/ 	.word	0x00000170


	//----- nvinfo : EIATTR_CRS_STACK_SIZE
	.align		4
.L_15:
        /*0054*/ 	.byte	0x04, 0x1e
        /*0056*/ 	.short	(.L_17 - .L_16)
.L_16:
        /*0058*/ 	.word	0x00000000


	//----- nvinfo : EIATTR_CBANK_PARAM_SIZE
	.align		4
.L_17:
        /*005c*/ 	.byte	0x03, 0x19
        /*005e*/ 	.short	0x0018


	//----- nvinfo : EIATTR_PARAM_CBANK
	.align		4
        /*0060*/ 	.byte	0x04, 0x0a
        /*0062*/ 	.short	(.L_19 - .L_18)
	.align		4
.L_18:
        /*0064*/ 	.word	index@(.nv.constant0._Z4sumaPiS_S_)
        /*0068*/ 	.short	0x0380
        /*006a*/ 	.short	0x0018


	//----- nvinfo : EIATTR_SW_WAR
	.align		4
.L_19:
        /*006c*/ 	.byte	0x04, 0x36
        /*006e*/ 	.short	(.L_21 - .L_20)
.L_20:
        /*0070*/ 	.word	0x00000008
.L_21:


//--------------------- .nv.callgraph             --------------------------
	.section	.nv.callgraph,"",@"SHT_CUDA_CALLGRAPH"
	.align	4
	.sectionentsize	8
	.align		4
        /*0000*/ 	.word	0x00000000
	.align		4
        /*0004*/ 	.word	0xffffffff
	.align		4
        /*0008*/ 	.word	0x00000000
	.align		4
        /*000c*/ 	.word	0xfffffffe
	.align		4
        /*0010*/ 	.word	0x00000000
	.align		4
        /*0014*/ 	.word	0xfffffffd
	.align		4
        /*0018*/ 	.word	0x00000000
	.align		4
        /*001c*/ 	.word	0xfffffffc


//--------------------- .text._Z4sumaPiS_S_       --------------------------
	.section	.text._Z4sumaPiS_S_,"ax",@progbits
	.align	128
        .global         _Z4sumaPiS_S_
        .type           _Z4sumaPiS_S_,@function
        .size           _Z4sumaPiS_S_,(.L_x_2 - _Z4sumaPiS_S_)
        .other          _Z4sumaPiS_S_,@"STO_CUDA_ENTRY STV_DEFAULT"
_Z4sumaPiS_S_:
.text._Z4sumaPiS_S_:
[----:B------:R-:W-:Y:S01]  /*0000*/  LDC R1, c[0x0][0x37c] ;  /* 0x0000df00ff017b82 */ /* 0x000fe20000000800 */
[----:B------:R-:W0:Y:S07]  /*0010*/  S2R R0, SR_TID.X ;  /* 0x0000000000007919 */ /* 0x000e2e0000002100 */
[----:B------:R-:W0:Y:S08]  /*0020*/  S2UR UR4, SR_CTAID.X ;  /* 0x00000000000479c3 */ /* 0x000e300000002500 */
[----:B------:R-:W0:Y:S02]  /*0030*/  LDC R15, c[0x0][0x360] ;  /* 0x0000d800ff0f7b82 */ /* 0x000e240000000800 */
[----:B0-----:R-:W-:-:S05]  /*0040*/  IMAD R0, R15, UR4, R0 ;  /* 0x000000040f007c24 */ /* 0x001fca000f8e0200 */
[----:B------:R-:W-:-:S13]  /*0050*/  ISETP.GT.AND P0, PT, R0, 0x9, PT ;  /* 0x000000090000780c */ /* 0x000fda0003f04270 */
[----:B------:R-:W-:Y:S05]  /*0060*/  @P0 EXIT ;  /* 0x000000000000094d */ /* 0x000fea0003800000 */
[----:B------:R-:W0:Y:S01]  /*0070*/  LDC.64 R12, c[0x0][0x390] ;  /* 0x0000e400ff0c7b82 */ /* 0x000e220000000a00 */
[----:B------:R-:W1:Y:S01]  /*0080*/  LDCU UR4, c[0x0][0x370] ;  /* 0x00006e00ff0477ac */ /* 0x000e620008000800 */
[----:B------:R-:W2:Y:S06]  /*0090*/  LDCU.64 UR6, c[0x0][0x358] ;  /* 0x00006b00ff0677ac */ /* 0x000eac0008000a00 */
[----:B------:R-:W3:Y:S08]  /*00a0*/  LDC.64 R8, c[0x0][0x380] ;  /* 0x0000e000ff087b82 */ /* 0x000ef00000000a00 */
[----:B------:R-:W4:Y:S01]  /*00b0*/  LDC.64 R10, c[0x0][0x388] ;  /* 0x0000e200ff0a7b82 */ /* 0x000f220000000a00 */
[----:B-1----:R-:W-:-:S07]  /*00c0*/  IMAD R15, R15, UR4, RZ ;  /* 0x000000040f0f7c24 */ /* 0x002fce000f8e02ff */
.L_x_0:
[----:B---3--:R-:W-:-:S04]  /*00d0*/  IMAD.WIDE R2, R0, 0x4, R8 ;  /* 0x0000000400027825 */ /* 0x008fc800078e0208 */
[C---:B----4-:R-:W-:Y:S02]  /*00e0*/  IMAD.WIDE R4, R0.reuse, 0x4, R10 ;  /* 0x0000000400047825 */ /* 0x050fe400078e020a */
[----:B--2---:R-:W2:Y:S04]  /*00f0*/  LDG.E R2, desc[UR6][R2.64] ;  /* 0x0000000602027981 */ /* 0x004ea8000c1e1900 */
[----:B------:R-:W2:Y:S01]  /*0100*/  LDG.E R5, desc[UR6][R4.64] ;  /* 0x0000000604057981 */ /* 0x000ea2000c1e1900 */
[----:B01----:R-:W-:Y:S01]  /*0110*/  IMAD.WIDE R6, R0, 0x4, R12 ;  /* 0x0000000400067825 */ /* 0x003fe200078e020c */
[----:B------:R-:W-:-:S04]  /*0120*/  IADD3 R0, PT, PT, R15, R0, RZ ;  /* 0x000000000f007210 */ /* 0x000fc80007ffe0ff */
[----:B------:R-:W-:Y:S02]  /*0130*/  ISETP.GE.AND P0, PT, R0, 0xa, PT ;  /* 0x0000000a0000780c */ /* 0x000fe40003f06270 */
[----:B--2---:R-:W-:-:S05]  /*0140*/  IADD3 R17, PT, PT, R2, R5, RZ ;  /* 0x0000000502117210 */ /* 0x004fca0007ffe0ff */
[----:B------:R1:W-:Y:S06]  /*0150*/  STG.E desc[UR6][R6.64], R17 ;  /* 0x0000001106007986 */ /* 0x0003ec000c101906 */
[----:B------:R-:W-:Y:S05]  /*0160*/  @!P0 BRA `(.L_x_0) ;  /* 0xfffffffc00d88947 */ /* 0x000fea000383ffff */
[----:B------:R-:W-:Y:S05]  /*0170*/  EXIT ;  /* 0x000000000000794d */ /* 0x000fea0003800000 */
.L_x_1:
[----:B------:R-:W-:-:S00]  /*0180*/  BRA `(.L_x_1) ;  /* 0xfffffffc00fc7947 */ /* 0x000fc0000383ffff */
[----:B------:R-:W-:-:S00]  /*0190*/  NOP ;  /* 0x0000000000007918 */ /* 0x000fc00000000000 */
        /* <DEDUP_REMOVED lines=14> */
.L_x_2:


//--------------------- .nv.shared.reserved.0     --------------------------
	.section	.nv.shared.reserved.0,"aw",@nobits
	.weak		__nv_reservedSMEM_offset_0_alias
	.size		__nv_reservedSMEM_offset_0_alias, 0, 64
	.other		__nv_reservedSMEM_offset_0_alias,@"STO_CUDA_RESERVED_SHARED STV_DEFAULT"
__nv_reservedSMEM_offset_0_alias:
	.zero		0
	.zero		64


//--------------------- .nv.constant0._Z4sumaPiS_S_ --------------------------
	.section	.nv.constant0._Z4sumaPiS_S_,"a",@progbits
	.sectionflags	@""
	.align	4
.nv.constant0._Z4sumaPiS_S_:
	.zero		920


//--------------------- SYMBOLS --------------------------

	.type		.nv.reservedSmem.offset0,@object
	.size		.nv.reservedSmem.offset0,0x4
